//
// Generated by NVIDIA NVVM Compiler
//
// Compiler Build ID: CL-36424714
// Cuda compilation tools, release 13.0, V13.0.88
// Based on NVVM 20.0.0
//

.version 9.0
.target sm_100
.address_size 64

	// .globl	_Z17convolutionRowGPUPdS_S_iii

.visible .entry _Z17convolutionRowGPUPdS_S_iii(
	.param .u64 .ptr .align 1 _Z17convolutionRowGPUPdS_S_iii_param_0,
	.param .u64 .ptr .align 1 _Z17convolutionRowGPUPdS_S_iii_param_1,
	.param .u64 .ptr .align 1 _Z17convolutionRowGPUPdS_S_iii_param_2,
	.param .u32 _Z17convolutionRowGPUPdS_S_iii_param_3,
	.param .u32 _Z17convolutionRowGPUPdS_S_iii_param_4,
	.param .u32 _Z17convolutionRowGPUPdS_S_iii_param_5
)
{
	.reg .pred 	%p<7>;
	.reg .b16 	%rs<3>;
	.reg .b32 	%r<64>;
	.reg .b64 	%rd<27>;
	.reg .b64 	%fd<103>;

	ld.param.u64 	%rd4, [_Z17convolutionRowGPUPdS_S_iii_param_0];
	ld.param.u64 	%rd5, [_Z17convolutionRowGPUPdS_S_iii_param_1];
	ld.param.u64 	%rd6, [_Z17convolutionRowGPUPdS_S_iii_param_2];
	ld.param.u32 	%r33, [_Z17convolutionRowGPUPdS_S_iii_param_3];
	ld.param.u32 	%r34, [_Z17convolutionRowGPUPdS_S_iii_param_5];
	cvta.to.global.u64 	%rd1, %rd6;
	cvta.to.global.u64 	%rd2, %rd5;
	mov.u32 	%r35, %ctaid.x;
	mov.u32 	%r36, %ntid.x;
	mul.lo.s32 	%r1, %r35, %r36;
	mov.u32 	%r2, %tid.x;
	add.s32 	%r3, %r1, %r2;
	add.s32 	%r4, %r3, %r34;
	mov.u32 	%r37, %ctaid.y;
	mov.u32 	%r38, %ntid.y;
	mov.u32 	%r39, %tid.y;
	mad.lo.s32 	%r40, %r37, %r38, %r39;
	add.s32 	%r5, %r40, %r34;
	setp.lt.s32 	%p1, %r34, 0;
	mov.f64 	%fd98, 0d0000000000000000;
	@%p1 bra 	$L__BB0_10;
	neg.s32 	%r58, %r34;
	mul.lo.s32 	%r7, %r5, %r33;
	add.s32 	%r8, %r7, %r4;
	shl.b32 	%r9, %r34, 1;
	setp.lt.u32 	%p2, %r34, 8;
	mov.f64 	%fd98, 0d0000000000000000;
	@%p2 bra 	$L__BB0_4;
	add.s32 	%r41, %r9, 1;
	and.b32  	%r42, %r41, -16;
	neg.s32 	%r56, %r42;
	add.s32 	%r54, %r3, %r7;
	mov.f64 	%fd98, 0d0000000000000000;
	mov.u32 	%r55, %r9;
$L__BB0_3:
	.pragma "nounroll";
	mul.wide.s32 	%rd7, %r54, 8;
	add.s64 	%rd8, %rd2, %rd7;
	ld.global.f64 	%fd14, [%rd8];
	mul.wide.s32 	%rd9, %r55, 8;
	add.s64 	%rd10, %rd1, %rd9;
	ld.global.f64 	%fd15, [%rd10];
	fma.rn.f64 	%fd16, %fd14, %fd15, %fd98;
	ld.global.f64 	%fd17, [%rd8+8];
	ld.global.f64 	%fd18, [%rd10+-8];
	fma.rn.f64 	%fd19, %fd17, %fd18, %fd16;
	ld.global.f64 	%fd20, [%rd8+16];
	ld.global.f64 	%fd21, [%rd10+-16];
	fma.rn.f64 	%fd22, %fd20, %fd21, %fd19;
	ld.global.f64 	%fd23, [%rd8+24];
	ld.global.f64 	%fd24, [%rd10+-24];
	fma.rn.f64 	%fd25, %fd23, %fd24, %fd22;
	ld.global.f64 	%fd26, [%rd8+32];
	ld.global.f64 	%fd27, [%rd10+-32];
	fma.rn.f64 	%fd28, %fd26, %fd27, %fd25;
	ld.global.f64 	%fd29, [%rd8+40];
	ld.global.f64 	%fd30, [%rd10+-40];
	fma.rn.f64 	%fd31, %fd29, %fd30, %fd28;
	ld.global.f64 	%fd32, [%rd8+48];
	ld.global.f64 	%fd33, [%rd10+-48];
	fma.rn.f64 	%fd34, %fd32, %fd33, %fd31;
	ld.global.f64 	%fd35, [%rd8+56];
	ld.global.f64 	%fd36, [%rd10+-56];
	fma.rn.f64 	%fd37, %fd35, %fd36, %fd34;
	ld.global.f64 	%fd38, [%rd8+64];
	ld.global.f64 	%fd39, [%rd10+-64];
	fma.rn.f64 	%fd40, %fd38, %fd39, %fd37;
	ld.global.f64 	%fd41, [%rd8+72];
	ld.global.f64 	%fd42, [%rd10+-72];
	fma.rn.f64 	%fd43, %fd41, %fd42, %fd40;
	ld.global.f64 	%fd44, [%rd8+80];
	ld.global.f64 	%fd45, [%rd10+-80];
	fma.rn.f64 	%fd46, %fd44, %fd45, %fd43;
	ld.global.f64 	%fd47, [%rd8+88];
	ld.global.f64 	%fd48, [%rd10+-88];
	fma.rn.f64 	%fd49, %fd47, %fd48, %fd46;
	ld.global.f64 	%fd50, [%rd8+96];
	ld.global.f64 	%fd51, [%rd10+-96];
	fma.rn.f64 	%fd52, %fd50, %fd51, %fd49;
	ld.global.f64 	%fd53, [%rd8+104];
	ld.global.f64 	%fd54, [%rd10+-104];
	fma.rn.f64 	%fd55, %fd53, %fd54, %fd52;
	ld.global.f64 	%fd56, [%rd8+112];
	ld.global.f64 	%fd57, [%rd10+-112];
	fma.rn.f64 	%fd58, %fd56, %fd57, %fd55;
	ld.global.f64 	%fd59, [%rd8+120];
	ld.global.f64 	%fd60, [%rd10+-120];
	fma.rn.f64 	%fd98, %fd59, %fd60, %fd58;
	add.s32 	%r58, %r58, 16;
	add.s32 	%r56, %r56, 16;
	add.s32 	%r55, %r55, -16;
	add.s32 	%r54, %r54, 16;
	setp.ne.s32 	%p3, %r56, 0;
	@%p3 bra 	$L__BB0_3;
$L__BB0_4:
	and.b32  	%r43, %r9, 14;
	setp.lt.u32 	%p4, %r43, 7;
	@%p4 bra 	$L__BB0_6;
	add.s32 	%r44, %r8, %r58;
	mul.wide.s32 	%rd11, %r44, 8;
	add.s64 	%rd12, %rd2, %rd11;
	ld.global.f64 	%fd61, [%rd12];
	sub.s32 	%r45, %r34, %r58;
	mul.wide.s32 	%rd13, %r45, 8;
	add.s64 	%rd14, %rd1, %rd13;
	ld.global.f64 	%fd62, [%rd14];
	fma.rn.f64 	%fd63, %fd61, %fd62, %fd98;
	ld.global.f64 	%fd64, [%rd12+8];
	ld.global.f64 	%fd65, [%rd14+-8];
	fma.rn.f64 	%fd66, %fd64, %fd65, %fd63;
	ld.global.f64 	%fd67, [%rd12+16];
	ld.global.f64 	%fd68, [%rd14+-16];
	fma.rn.f64 	%fd69, %fd67, %fd68, %fd66;
	ld.global.f64 	%fd70, [%rd12+24];
	ld.global.f64 	%fd71, [%rd14+-24];
	fma.rn.f64 	%fd72, %fd70, %fd71, %fd69;
	ld.global.f64 	%fd73, [%rd12+32];
	ld.global.f64 	%fd74, [%rd14+-32];
	fma.rn.f64 	%fd75, %fd73, %fd74, %fd72;
	ld.global.f64 	%fd76, [%rd12+40];
	ld.global.f64 	%fd77, [%rd14+-40];
	fma.rn.f64 	%fd78, %fd76, %fd77, %fd75;
	ld.global.f64 	%fd79, [%rd12+48];
	ld.global.f64 	%fd80, [%rd14+-48];
	fma.rn.f64 	%fd81, %fd79, %fd80, %fd78;
	ld.global.f64 	%fd82, [%rd12+56];
	ld.global.f64 	%fd83, [%rd14+-56];
	fma.rn.f64 	%fd98, %fd82, %fd83, %fd81;
	add.s32 	%r58, %r58, 8;
$L__BB0_6:
	and.b32  	%r46, %r9, 6;
	setp.lt.u32 	%p5, %r46, 3;
	@%p5 bra 	$L__BB0_8;
	add.s32 	%r47, %r8, %r58;
	mul.wide.s32 	%rd15, %r47, 8;
	add.s64 	%rd16, %rd2, %rd15;
	ld.global.f64 	%fd84, [%rd16];
	sub.s32 	%r48, %r34, %r58;
	mul.wide.s32 	%rd17, %r48, 8;
	add.s64 	%rd18, %rd1, %rd17;
	ld.global.f64 	%fd85, [%rd18];
	fma.rn.f64 	%fd86, %fd84, %fd85, %fd98;
	ld.global.f64 	%fd87, [%rd16+8];
	ld.global.f64 	%fd88, [%rd18+-8];
	fma.rn.f64 	%fd89, %fd87, %fd88, %fd86;
	ld.global.f64 	%fd90, [%rd16+16];
	ld.global.f64 	%fd91, [%rd18+-16];
	fma.rn.f64 	%fd92, %fd90, %fd91, %fd89;
	ld.global.f64 	%fd93, [%rd16+24];
	ld.global.f64 	%fd94, [%rd18+-24];
	fma.rn.f64 	%fd98, %fd93, %fd94, %fd92;
	add.s32 	%r58, %r58, 4;
$L__BB0_8:
	mul.wide.s32 	%rd19, %r34, 8;
	add.s64 	%rd3, %rd1, %rd19;
	add.s32 	%r49, %r2, %r58;
	add.s32 	%r50, %r49, %r34;
	add.s32 	%r51, %r50, %r1;
	add.s32 	%r62, %r51, %r7;
	cvt.u16.u32 	%rs1, %r34;
	and.b16  	%rs2, %rs1, 1;
	mul.wide.u16 	%r52, %rs2, 2;
	neg.s32 	%r61, %r52;
$L__BB0_9:
	.pragma "nounroll";
	mul.wide.s32 	%rd20, %r58, 8;
	sub.s64 	%rd21, %rd3, %rd20;
	mul.wide.s32 	%rd22, %r62, 8;
	add.s64 	%rd23, %rd2, %rd22;
	ld.global.f64 	%fd95, [%rd23];
	ld.global.f64 	%fd96, [%rd21];
	fma.rn.f64 	%fd98, %fd95, %fd96, %fd98;
	add.s32 	%r58, %r58, 1;
	add.s32 	%r62, %r62, 1;
	add.s32 	%r61, %r61, 1;
	setp.ne.s32 	%p6, %r61, 1;
	@%p6 bra 	$L__BB0_9;
$L__BB0_10:
	cvta.to.global.u64 	%rd24, %rd4;
	mad.lo.s32 	%r53, %r5, %r33, %r4;
	mul.wide.s32 	%rd25, %r53, 8;
	add.s64 	%rd26, %rd24, %rd25;
	st.global.f64 	[%rd26], %fd98;
	ret;

}
	// .globl	_Z20convolutionColumnGPUPdS_S_iii
.visible .entry _Z20convolutionColumnGPUPdS_S_iii(
	.param .u64 .ptr .align 1 _Z20convolutionColumnGPUPdS_S_iii_param_0,
	.param .u64 .ptr .align 1 _Z20convolutionColumnGPUPdS_S_iii_param_1,
	.param .u64 .ptr .align 1 _Z20convolutionColumnGPUPdS_S_iii_param_2,
	.param .u32 _Z20convolutionColumnGPUPdS_S_iii_param_3,
	.param .u32 _Z20convolutionColumnGPUPdS_S_iii_param_4,
	.param .u32 _Z20convolutionColumnGPUPdS_S_iii_param_5
)
{
	.reg .pred 	%p<7>;
	.reg .b32 	%r<55>;
	.reg .b64 	%rd<39>;
	.reg .b64 	%fd<59>;

	ld.param.u64 	%rd3, [_Z20convolutionColumnGPUPdS_S_iii_param_0];
	ld.param.u64 	%rd4, [_Z20convolutionColumnGPUPdS_S_iii_param_1];
	ld.param.u64 	%rd5, [_Z20convolutionColumnGPUPdS_S_iii_param_2];
	ld.param.u32 	%r24, [_Z20convolutionColumnGPUPdS_S_iii_param_3];
	ld.param.u32 	%r25, [_Z20convolutionColumnGPUPdS_S_iii_param_5];
	cvta.to.global.u64 	%rd1, %rd5;
	cvta.to.global.u64 	%rd2, %rd4;
	mov.u32 	%r26, %ctaid.x;
	mov.u32 	%r27, %ntid.x;
	mul.lo.s32 	%r1, %r26, %r27;
	mov.u32 	%r2, %tid.x;
	add.s32 	%r28, %r1, %r2;
	add.s32 	%r3, %r28, %r25;
	mov.u32 	%r29, %ctaid.y;
	mov.u32 	%r30, %ntid.y;
	mov.u32 	%r31, %tid.y;
	mad.lo.s32 	%r4, %r29, %r30, %r31;
	add.s32 	%r5, %r4, %r25;
	setp.lt.s32 	%p1, %r25, 0;
	mov.f64 	%fd58, 0d0000000000000000;
	@%p1 bra 	$L__BB1_9;
	neg.s32 	%r52, %r25;
	setp.lt.u32 	%p2, %r25, 4;
	mov.f64 	%fd55, 0d0000000000000000;
	@%p2 bra 	$L__BB1_4;
	shl.b32 	%r49, %r25, 1;
	and.b32  	%r32, %r49, -8;
	neg.s32 	%r50, %r32;
	add.s32 	%r33, %r2, %r25;
	add.s32 	%r34, %r33, %r1;
	mad.lo.s32 	%r48, %r24, %r4, %r34;
	shl.b32 	%r10, %r24, 3;
	mov.f64 	%fd55, 0d0000000000000000;
	mul.wide.s32 	%rd10, %r24, 8;
$L__BB1_3:
	.pragma "nounroll";
	mul.wide.s32 	%rd6, %r48, 8;
	add.s64 	%rd7, %rd2, %rd6;
	ld.global.f64 	%fd13, [%rd7];
	mul.wide.s32 	%rd8, %r49, 8;
	add.s64 	%rd9, %rd1, %rd8;
	ld.global.f64 	%fd14, [%rd9];
	fma.rn.f64 	%fd15, %fd13, %fd14, %fd55;
	add.s64 	%rd11, %rd7, %rd10;
	ld.global.f64 	%fd16, [%rd11];
	ld.global.f64 	%fd17, [%rd9+-8];
	fma.rn.f64 	%fd18, %fd16, %fd17, %fd15;
	add.s64 	%rd12, %rd11, %rd10;
	ld.global.f64 	%fd19, [%rd12];
	ld.global.f64 	%fd20, [%rd9+-16];
	fma.rn.f64 	%fd21, %fd19, %fd20, %fd18;
	add.s64 	%rd13, %rd12, %rd10;
	ld.global.f64 	%fd22, [%rd13];
	ld.global.f64 	%fd23, [%rd9+-24];
	fma.rn.f64 	%fd24, %fd22, %fd23, %fd21;
	add.s64 	%rd14, %rd13, %rd10;
	ld.global.f64 	%fd25, [%rd14];
	ld.global.f64 	%fd26, [%rd9+-32];
	fma.rn.f64 	%fd27, %fd25, %fd26, %fd24;
	add.s64 	%rd15, %rd14, %rd10;
	ld.global.f64 	%fd28, [%rd15];
	ld.global.f64 	%fd29, [%rd9+-40];
	fma.rn.f64 	%fd30, %fd28, %fd29, %fd27;
	add.s64 	%rd16, %rd15, %rd10;
	ld.global.f64 	%fd31, [%rd16];
	ld.global.f64 	%fd32, [%rd9+-48];
	fma.rn.f64 	%fd33, %fd31, %fd32, %fd30;
	add.s64 	%rd17, %rd16, %rd10;
	ld.global.f64 	%fd34, [%rd17];
	ld.global.f64 	%fd35, [%rd9+-56];
	fma.rn.f64 	%fd55, %fd34, %fd35, %fd33;
	add.s32 	%r52, %r52, 8;
	add.s32 	%r50, %r50, 8;
	add.s32 	%r49, %r49, -8;
	add.s32 	%r48, %r48, %r10;
	setp.ne.s32 	%p3, %r50, 0;
	@%p3 bra 	$L__BB1_3;
$L__BB1_4:
	shl.b32 	%r35, %r25, 1;
	and.b32  	%r36, %r35, 6;
	setp.lt.u32 	%p4, %r36, 3;
	@%p4 bra 	$L__BB1_6;
	add.s32 	%r37, %r52, %r5;
	mad.lo.s32 	%r38, %r37, %r24, %r3;
	mul.wide.s32 	%rd18, %r38, 8;
	add.s64 	%rd19, %rd2, %rd18;
	ld.global.f64 	%fd36, [%rd19];
	sub.s32 	%r39, %r25, %r52;
	mul.wide.s32 	%rd20, %r39, 8;
	add.s64 	%rd21, %rd1, %rd20;
	ld.global.f64 	%fd37, [%rd21];
	fma.rn.f64 	%fd38, %fd36, %fd37, %fd55;
	mul.wide.s32 	%rd22, %r24, 8;
	add.s64 	%rd23, %rd19, %rd22;
	ld.global.f64 	%fd39, [%rd23];
	ld.global.f64 	%fd40, [%rd21+-8];
	fma.rn.f64 	%fd41, %fd39, %fd40, %fd38;
	add.s64 	%rd24, %rd23, %rd22;
	ld.global.f64 	%fd42, [%rd24];
	ld.global.f64 	%fd43, [%rd21+-16];
	fma.rn.f64 	%fd44, %fd42, %fd43, %fd41;
	add.s64 	%rd25, %rd24, %rd22;
	ld.global.f64 	%fd45, [%rd25];
	ld.global.f64 	%fd46, [%rd21+-24];
	fma.rn.f64 	%fd55, %fd45, %fd46, %fd44;
	add.s32 	%r52, %r52, 4;
$L__BB1_6:
	and.b32  	%r40, %r25, 1;
	setp.eq.b32 	%p5, %r40, 1;
	not.pred 	%p6, %p5;
	@%p6 bra 	$L__BB1_8;
	add.s32 	%r41, %r52, %r5;
	mad.lo.s32 	%r42, %r41, %r24, %r3;
	mul.wide.s32 	%rd26, %r42, 8;
	add.s64 	%rd27, %rd2, %rd26;
	ld.global.f64 	%fd47, [%rd27];
	sub.s32 	%r43, %r25, %r52;
	mul.wide.s32 	%rd28, %r43, 8;
	add.s64 	%rd29, %rd1, %rd28;
	ld.global.f64 	%fd48, [%rd29];
	fma.rn.f64 	%fd49, %fd47, %fd48, %fd55;
	mul.wide.s32 	%rd30, %r24, 8;
	add.s64 	%rd31, %rd27, %rd30;
	ld.global.f64 	%fd50, [%rd31];
	ld.global.f64 	%fd51, [%rd29+-8];
	fma.rn.f64 	%fd55, %fd50, %fd51, %fd49;
	add.s32 	%r52, %r52, 2;
$L__BB1_8:
	add.s32 	%r44, %r52, %r5;
	mad.lo.s32 	%r45, %r44, %r24, %r3;
	mul.wide.s32 	%rd32, %r45, 8;
	add.s64 	%rd33, %rd2, %rd32;
	ld.global.f64 	%fd52, [%rd33];
	sub.s32 	%r46, %r25, %r52;
	mul.wide.s32 	%rd34, %r46, 8;
	add.s64 	%rd35, %rd1, %rd34;
	ld.global.f64 	%fd53, [%rd35];
	fma.rn.f64 	%fd58, %fd52, %fd53, %fd55;
$L__BB1_9:
	cvta.to.global.u64 	%rd36, %rd3;
	mad.lo.s32 	%r47, %r5, %r24, %r3;
	mul.wide.s32 	%rd37, %r47, 8;
	add.s64 	%rd38, %rd36, %rd37;
	st.global.f64 	[%rd38], %fd58;
	ret;

}


// ===== COMPILED SASS (sm_100) =====

	.target	sm_100

	.elftype	@"ET_EXEC"


//--------------------- .note.nv.tkinfo           --------------------------
	.section	.note.nv.tkinfo,"",@"SHT_NOTE"
	.sectionflags	@"SHF_NOTE_NV_TKINFO"
	.tkinfo
        /*0018*/ 	.word	0x00000002
        /*0030*/ 	.string	""
        /*0030*/ 	.string	"ptxas"
        /*0030*/ 	.string	"Cuda compilation tools, release 13.0, V13.0.88"
        /*0030*/ 	.string	"Build cuda_13.0.r13.0/compiler.36424714_0"
        /*0030*/ 	.string	"-arch sm_100 -m 64 "



//--------------------- .note.nv.cuinfo           --------------------------
	.section	.note.nv.cuinfo,"",@"SHT_NOTE"
	.sectionflags	@"SHF_NOTE_NV_CUINFO"
        /*0018*/ 	.short	0x0002
        /*001a*/ 	.short	0x0064
        /*001c*/ 	.short	0x0082
	.zero		2


//--------------------- .nv.info                  --------------------------
	.section	.nv.info,"",@"SHT_CUDA_INFO"
	.align	4


	//----- nvinfo : EIATTR_REGCOUNT
	.align		4
        /*0000*/ 	.byte	0x04, 0x2f
        /*0002*/ 	.short	(.L_1 - .L_0)
	.align		4
.L_0:
        /*0004*/ 	.word	index@(_Z17convolutionRowGPUPdS_S_iii)
        /*0008*/ 	.word	0x00000020


	//----- nvinfo : EIATTR_FRAME_SIZE
	.align		4
.L_1:
        /*000c*/ 	.byte	0x04, 0x11
        /*000e*/ 	.short	(.L_3 - .L_2)
	.align		4
.L_2:
        /*0010*/ 	.word	index@(_Z17convolutionRowGPUPdS_S_iii)
        /*0014*/ 	.word	0x00000000


	//----- nvinfo : EIATTR_REGCOUNT
	.align		4
.L_3:
        /*0018*/ 	.byte	0x04, 0x2f
        /*001a*/ 	.short	(.L_5 - .L_4)
	.align		4
.L_4:
        /*001c*/ 	.word	index@(_Z20convolutionColumnGPUPdS_S_iii)
        /*0020*/ 	.word	0x00000020


	//----- nvinfo : EIATTR_FRAME_SIZE
	.align		4
.L_5:
        /*0024*/ 	.byte	0x04, 0x11
        /*0026*/ 	.short	(.L_7 - .L_6)
	.align		4
.L_6:
        /*0028*/ 	.word	index@(_Z20convolutionColumnGPUPdS_S_iii)
        /*002c*/ 	.word	0x00000000


	//----- nvinfo : EIATTR_MIN_STACK_SIZE
	.align		4
.L_7:
        /*0030*/ 	.byte	0x04, 0x12
        /*0032*/ 	.short	(.L_9 - .L_8)
	.align		4
.L_8:
        /*0034*/ 	.word	index@(_Z20convolutionColumnGPUPdS_S_iii)
        /*0038*/ 	.word	0x00000000


	//----- nvinfo : EIATTR_MIN_STACK_SIZE
	.align		4
.L_9:
        /*003c*/ 	.byte	0x04, 0x12
        /*003e*/ 	.short	(.L_11 - .L_10)
	.align		4
.L_10:
        /*0040*/ 	.word	index@(_Z17convolutionRowGPUPdS_S_iii)
        /*0044*/ 	.word	0x00000000
.L_11:


//--------------------- .nv.compat                --------------------------
	.section	.nv.compat,"",@"SHT_CUDA_COMPAT_INFO"
	.align	4
        /*0000*/ 	.byte	0x02, 0x09, 0x00, 0x00, 0x02, 0x02, 0x01, 0x00, 0x02, 0x05, 0x05, 0x00, 0x03, 0x07, 0x01, 0x01
        /*0010*/ 	.byte	0x02, 0x03, 0x00, 0x00, 0x02, 0x06, 0x01, 0x00, 0x04, 0x0b, 0x08, 0x00, 0x01, 0x00, 0x00, 0x00
        /*0020*/ 	.byte	0x00, 0x00, 0x00, 0x00


//--------------------- .nv.info._Z20convolutionColumnGPUPdS_S_iii --------------------------
	.section	.nv.info._Z20convolutionColumnGPUPdS_S_iii,"",@"SHT_CUDA_INFO"
	.sectionflags	@""
	.align	4


	//----- nvinfo : EIATTR_CUDA_API_VERSION
	.align		4
        /*0000*/ 	.byte	0x04, 0x37
        /*0002*/ 	.short	(.L_13 - .L_12)
.L_12:
        /*0004*/ 	.word	0x00000082


	//----- nvinfo : EIATTR_KPARAM_INFO
	.align		4
.L_13:
        /*0008*/ 	.byte	0x04, 0x17
        /*000a*/ 	.short	(.L_15 - .L_14)
.L_14:
        /*000c*/ 	.word	0x00000000
        /*0010*/ 	.short	0x0005
        /*0012*/ 	.short	0x0020
        /*0014*/ 	.byte	0x00, 0xf0, 0x11, 0x00


	//----- nvinfo : EIATTR_KPARAM_INFO
	.align		4
.L_15:
        /*0018*/ 	.byte	0x04, 0x17
        /*001a*/ 	.short	(.L_17 - .L_16)
.L_16:
        /*001c*/ 	.word	0x00000000
        /*0020*/ 	.short	0x0004
        /*0022*/ 	.short	0x001c
        /*0024*/ 	.byte	0x00, 0xf0, 0x11, 0x00


	//----- nvinfo : EIATTR_KPARAM_INFO
	.align		4
.L_17:
        /*0028*/ 	.byte	0x04, 0x17
        /*002a*/ 	.short	(.L_19 - .L_18)
.L_18:
        /*002c*/ 	.word	0x00000000
        /*0030*/ 	.short	0x0003
        /*0032*/ 	.short	0x0018
        /*0034*/ 	.byte	0x00, 0xf0, 0x11, 0x00


	//----- nvinfo : EIATTR_KPARAM_INFO
	.align		4
.L_19:
        /*0038*/ 	.byte	0x04, 0x17
        /*003a*/ 	.short	(.L_21 - .L_20)
.L_20:
        /*003c*/ 	.word	0x00000000
        /*0040*/ 	.short	0x0002
        /*0042*/ 	.short	0x0010
        /*0044*/ 	.byte	0x00, 0xf5, 0x21, 0x00


	//----- nvinfo : EIATTR_KPARAM_INFO
	.align		4
.L_21:
        /*0048*/ 	.byte	0x04, 0x17
        /*004a*/ 	.short	(.L_23 - .L_22)
.L_22:
        /*004c*/ 	.word	0x00000000
        /*0050*/ 	.short	0x0001
        /*0052*/ 	.short	0x0008
        /*0054*/ 	.byte	0x00, 0xf5, 0x21, 0x00


	//----- nvinfo : EIATTR_KPARAM_INFO
	.align		4
.L_23:
        /*0058*/ 	.byte	0x04, 0x17
        /*005a*/ 	.short	(.L_25 - .L_24)
.L_24:
        /*005c*/ 	.word	0x00000000
        /*0060*/ 	.short	0x0000
        /*0062*/ 	.short	0x0000
        /*0064*/ 	.byte	0x00, 0xf5, 0x21, 0x00


	//----- nvinfo : EIATTR_SPARSE_MMA_MASK
	.align		4
.L_25:
        /*0068*/ 	.byte	0x03, 0x50
        /*006a*/ 	.short	0x0000


	//----- nvinfo : EIATTR_MAXREG_COUNT
	.align		4
        /*006c*/ 	.byte	0x03, 0x1b
        /*006e*/ 	.short	0x00ff


	//----- nvinfo : EIATTR_MERCURY_ISA_VERSION
	.align		4
        /*0070*/ 	.byte	0x03, 0x5f
        /*0072*/ 	.short	0x0101


	//----- nvinfo : EIATTR_VRC_CTA_INIT_COUNT
	.align		4
        /*0074*/ 	.byte	0x02, 0x4a
	.zero		1
	.zero		1


	//----- nvinfo : EIATTR_EXIT_INSTR_OFFSETS
	.align		4
        /*0078*/ 	.byte	0x04, 0x1c
        /*007a*/ 	.short	(.L_27 - .L_26)


	//   ....[0]....
.L_26:
        /*007c*/ 	.word	0x000007d0


	//----- nvinfo : EIATTR_CBANK_PARAM_SIZE
	.align		4
.L_27:
        /*0080*/ 	.byte	0x03, 0x19
        /*0082*/ 	.short	0x0024


	//----- nvinfo : EIATTR_PARAM_CBANK
	.align		4
        /*0084*/ 	.byte	0x04, 0x0a
        /*0086*/ 	.short	(.L_29 - .L_28)
	.align		4
.L_28:
        /*0088*/ 	.word	index@(.nv.constant0._Z20convolutionColumnGPUPdS_S_iii)
        /*008c*/ 	.short	0x0380
        /*008e*/ 	.short	0x0024


	//----- nvinfo : EIATTR_SW_WAR
	.align		4
.L_29:
        /*0090*/ 	.byte	0x04, 0x36
        /*0092*/ 	.short	(.L_31 - .L_30)
.L_30:
        /*0094*/ 	.word	0x00000008
.L_31:


//--------------------- .nv.info._Z17convolutionRowGPUPdS_S_iii --------------------------
	.section	.nv.info._Z17convolutionRowGPUPdS_S_iii,"",@"SHT_CUDA_INFO"
	.sectionflags	@""
	.align	4


	//----- nvinfo : EIATTR_CUDA_API_VERSION
	.align		4
        /*0000*/ 	.byte	0x04, 0x37
        /*0002*/ 	.short	(.L_33 - .L_32)
.L_32:
        /*0004*/ 	.word	0x00000082


	//----- nvinfo : EIATTR_KPARAM_INFO
	.align		4
.L_33:
        /*0008*/ 	.byte	0x04, 0x17
        /*000a*/ 	.short	(.L_35 - .L_34)
.L_34:
        /*000c*/ 	.word	0x00000000
        /*0010*/ 	.short	0x0005
        /*0012*/ 	.short	0x0020
        /*0014*/ 	.byte	0x00, 0xf0, 0x11, 0x00


	//----- nvinfo : EIATTR_KPARAM_INFO
	.align		4
.L_35:
        /*0018*/ 	.byte	0x04, 0x17
        /*001a*/ 	.short	(.L_37 - .L_36)
.L_36:
        /*001c*/ 	.word	0x00000000
        /*0020*/ 	.short	0x0004
        /*0022*/ 	.short	0x001c
        /*0024*/ 	.byte	0x00, 0xf0, 0x11, 0x00


	//----- nvinfo : EIATTR_KPARAM_INFO
	.align		4
.L_37:
        /*0028*/ 	.byte	0x04, 0x17
        /*002a*/ 	.short	(.L_39 - .L_38)
.L_38:
        /*002c*/ 	.word	0x00000000
        /*0030*/ 	.short	0x0003
        /*0032*/ 	.short	0x0018
        /*0034*/ 	.byte	0x00, 0xf0, 0x11, 0x00


	//----- nvinfo : EIATTR_KPARAM_INFO
	.align		4
.L_39:
        /*0038*/ 	.byte	0x04, 0x17
        /*003a*/ 	.short	(.L_41 - .L_40)
.L_40:
        /*003c*/ 	.word	0x00000000
        /*0040*/ 	.short	0x0002
        /*0042*/ 	.short	0x0010
        /*0044*/ 	.byte	0x00, 0xf5, 0x21, 0x00


	//----- nvinfo : EIATTR_KPARAM_INFO
	.align		4
.L_41:
        /*0048*/ 	.byte	0x04, 0x17
        /*004a*/ 	.short	(.L_43 - .L_42)
.L_42:
        /*004c*/ 	.word	0x00000000
        /*0050*/ 	.short	0x0001
        /*0052*/ 	.short	0x0008
        /*0054*/ 	.byte	0x00, 0xf5, 0x21, 0x00


	//----- nvinfo : EIATTR_KPARAM_INFO
	.align		4
.L_43:
        /*0058*/ 	.byte	0x04, 0x17
        /*005a*/ 	.short	(.L_45 - .L_44)
.L_44:
        /*005c*/ 	.word	0x00000000
        /*0060*/ 	.short	0x0000
        /*0062*/ 	.short	0x0000
        /*0064*/ 	.byte	0x00, 0xf5, 0x21, 0x00


	//----- nvinfo : EIATTR_SPARSE_MMA_MASK
	.align		4
.L_45:
        /*0068*/ 	.byte	0x03, 0x50
        /*006a*/ 	.short	0x0000


	//----- nvinfo : EIATTR_MAXREG_COUNT
	.align		4
        /*006c*/ 	.byte	0x03, 0x1b
        /*006e*/ 	.short	0x00ff


	//----- nvinfo : EIATTR_MERCURY_ISA_VERSION
	.align		4
        /*0070*/ 	.byte	0x03, 0x5f
        /*0072*/ 	.short	0x0101


	//----- nvinfo : EIATTR_VRC_CTA_INIT_COUNT
	.align		4
        /*0074*/ 	.byte	0x02, 0x4a
	.zero		1
	.zero		1


	//----- nvinfo : EIATTR_EXIT_INSTR_OFFSETS
	.align		4
        /*0078*/ 	.byte	0x04, 0x1c
        /*007a*/ 	.short	(.L_47 - .L_46)


	//   ....[0]....
.L_46:
        /*007c*/ 	.word	0x00000a80


	//----- nvinfo : EIATTR_CBANK_PARAM_SIZE
	.align		4
.L_47:
        /*0080*/ 	.byte	0x03, 0x19
        /*0082*/ 	.short	0x0024


	//----- nvinfo : EIATTR_PARAM_CBANK
	.align		4
        /*0084*/ 	.byte	0x04, 0x0a
        /*0086*/ 	.short	(.L_49 - .L_48)
	.align		4
.L_48:
        /*0088*/ 	.word	index@(.nv.constant0._Z17convolutionRowGPUPdS_S_iii)
        /*008c*/ 	.short	0x0380
        /*008e*/ 	.short	0x0024


	//----- nvinfo : EIATTR_SW_WAR
	.align		4
.L_49:
        /*0090*/ 	.byte	0x04, 0x36
        /*0092*/ 	.short	(.L_51 - .L_50)
.L_50:
        /*0094*/ 	.word	0x00000008
.L_51:


//--------------------- .nv.callgraph             --------------------------
	.section	.nv.callgraph,"",@"SHT_CUDA_CALLGRAPH"
	.align	4
	.sectionentsize	8
	.align		4
        /*0000*/ 	.word	0x00000000
	.align		4
        /*0004*/ 	.word	0xffffffff
	.align		4
        /*0008*/ 	.word	0x00000000
	.align		4
        /*000c*/ 	.word	0xfffffffe
	.align		4
        /*0010*/ 	.word	0x00000000
	.align		4
        /*0014*/ 	.word	0xfffffffd
	.align		4
        /*0018*/ 	.word	0x00000000
	.align		4
        /*001c*/ 	.word	0xfffffffc


//--------------------- .text._Z20convolutionColumnGPUPdS_S_iii --------------------------
	.section	.text._Z20convolutionColumnGPUPdS_S_iii,"ax",@progbits
	.align	128
        .global         _Z20convolutionColumnGPUPdS_S_iii
        .type           _Z20convolutionColumnGPUPdS_S_iii,@function
        .size           _Z20convolutionColumnGPUPdS_S_iii,(.L_x_11 - _Z20convolutionColumnGPUPdS_S_iii)
        .other          _Z20convolutionColumnGPUPdS_S_iii,@"STO_CUDA_ENTRY STV_DEFAULT"
_Z20convolutionColumnGPUPdS_S_iii:
.text._Z20convolutionColumnGPUPdS_S_iii:
[----:B------:R-:W-:Y:S08]  /*0000*/  LDC R1, c[0x0][0x37c] ;  /* 0x0000df00ff017b82 */ /* 0x000ff00000000800 */
[----:B------:R-:W0:Y:S01]  /*0010*/  LDC R0, c[0x0][0x3a0] ;  /* 0x0000e800ff007b82 */ /* 0x000e220000000800 */
[----:B------:R-:W1:Y:S01]  /*0020*/  S2R R2, SR_TID.Y ;  /* 0x0000000000027919 */ /* 0x000e620000002200 */
[----:B------:R-:W2:Y:S01]  /*0030*/  LDCU UR5, c[0x0][0x360] ;  /* 0x00006c00ff0577ac */ /* 0x000ea20008000800 */
[----:B------:R-:W-:Y:S01]  /*0040*/  CS2R R16, SRZ ;  /* 0x0000000000107805 */ /* 0x000fe2000001ff00 */
[----:B------:R-:W3:Y:S01]  /*0050*/  S2R R3, SR_TID.X ;  /* 0x0000000000037919 */ /* 0x000ee20000002100 */
[----:B------:R-:W4:Y:S03]  /*0060*/  LDCU.64 UR6, c[0x0][0x358] ;  /* 0x00006b00ff0677ac */ /* 0x000f260008000a00 */
[----:B------:R-:W2:Y:S08]  /*0070*/  S2UR UR4, SR_CTAID.X ;  /* 0x00000000000479c3 */ /* 0x000eb00000002500 */
[----:B------:R-:W1:Y:S08]  /*0080*/  S2UR UR8, SR_CTAID.Y ;  /* 0x00000000000879c3 */ /* 0x000e700000002600 */
[----:B------:R-:W1:Y:S01]  /*0090*/  LDC R9, c[0x0][0x364] ;  /* 0x0000d900ff097b82 */ /* 0x000e620000000800 */
[----:B0-----:R-:W-:Y:S01]  /*00a0*/  ISETP.GE.AND P0, PT, R0, RZ, PT ;  /* 0x000000ff0000720c */ /* 0x001fe20003f06270 */
[----:B--2---:R-:W-:Y:S01]  /*00b0*/  UIMAD UR4, UR4, UR5, URZ ;  /* 0x00000005040472a4 */ /* 0x004fe2000f8e02ff */
[----:B-1----:R-:W-:-:S05]  /*00c0*/  IMAD R9, R9, UR8, R2 ;  /* 0x0000000809097c24 */ /* 0x002fca000f8e0202 */
[----:B---3--:R-:W-:Y:S02]  /*00d0*/  IADD3 R2, PT, PT, R0, UR4, R3 ;  /* 0x0000000400027c10 */ /* 0x008fe4000fffe003 */
[----:B------:R-:W-:-:S04]  /*00e0*/  IADD3 R3, PT, PT, R9, R0, RZ ;  /* 0x0000000009037210 */ /* 0x000fc80007ffe0ff */
[----:B----4-:R-:W-:Y:S05]  /*00f0*/  @!P0 BRA `(.L_x_0) ;  /* 0x0000000400a08947 */ /* 0x010fea0003800000 */
[----:B------:R-:W0:Y:S01]  /*0100*/  LDC R5, c[0x0][0x398] ;  /* 0x0000e600ff057b82 */ /* 0x000e220000000800 */
[C---:B------:R-:W-:Y:S02]  /*0110*/  ISETP.GE.U32.AND P1, PT, R0.reuse, 0x4, PT ;  /* 0x000000040000780c */ /* 0x040fe40003f26070 */
[----:B------:R-:W-:Y:S02]  /*0120*/  CS2R R16, SRZ ;  /* 0x0000000000107805 */ /* 0x000fe4000001ff00 */
[C---:B------:R-:W-:Y:S02]  /*0130*/  SHF.L.U32 R26, R0.reuse, 0x1, RZ ;  /* 0x00000001001a7819 */ /* 0x040fe400000006ff */
[----:B------:R-:W-:Y:S02]  /*0140*/  IADD3 R6, PT, PT, -R0, RZ, RZ ;  /* 0x000000ff00067210 */ /* 0x000fe40007ffe1ff */
[----:B------:R-:W-:-:S04]  /*0150*/  LOP3.LUT R4, R26, 0x6, RZ, 0xc0, !PT ;  /* 0x000000061a047812 */ /* 0x000fc800078ec0ff */
[----:B------:R-:W-:Y:S01]  /*0160*/  ISETP.GE.U32.AND P0, PT, R4, 0x3, PT ;  /* 0x000000030400780c */ /* 0x000fe20003f06070 */
[----:B------:R-:W-:-:S12]  /*0170*/  @!P1 BRA `(.L_x_1) ;  /* 0x0000000000b89947 */ /* 0x000fd80003800000 */
[----:B------:R-:W1:Y:S01]  /*0180*/  LDC R7, c[0x0][0x398] ;  /* 0x0000e600ff077b82 */ /* 0x000e620000000800 */
[----:B------:R-:W-:Y:S02]  /*0190*/  LOP3.LUT R27, R26, 0xfffffff8, RZ, 0xc0, !PT ;  /* 0xfffffff81a1b7812 */ /* 0x000fe400078ec0ff */
[----:B------:R-:W-:Y:S02]  /*01a0*/  CS2R R16, SRZ ;  /* 0x0000000000107805 */ /* 0x000fe4000001ff00 */
[----:B------:R-:W-:Y:S01]  /*01b0*/  IADD3 R27, PT, PT, -R27, RZ, RZ ;  /* 0x000000ff1b1b7210 */ /* 0x000fe20007ffe1ff */
[----:B-1----:R-:W-:-:S07]  /*01c0*/  IMAD R4, R9, R7, R2 ;  /* 0x0000000709047224 */ /* 0x002fce00078e0202 */
.L_x_2:
[----:B------:R-:W1:Y:S08]  /*01d0*/  LDC.64 R28, c[0x0][0x388] ;  /* 0x0000e200ff1c7b82 */ /* 0x000e700000000a00 */
[----:B------:R-:W2:Y:S01]  /*01e0*/  LDC.64 R20, c[0x0][0x390] ;  /* 0x0000e400ff147b82 */ /* 0x000ea20000000a00 */
[----:B-1----:R-:W-:-:S05]  /*01f0*/  IMAD.WIDE R28, R4, 0x8, R28 ;  /* 0x00000008041c7825 */ /* 0x002fca00078e021c */
[----:B------:R-:W3:Y:S01]  /*0200*/  LDG.E.64 R8, desc[UR6][R28.64] ;  /* 0x000000061c087981 */ /* 0x000ee2000c1e1b00 */
[----:B--2---:R-:W-:-:S05]  /*0210*/  IMAD.WIDE R20, R26, 0x8, R20 ;  /* 0x000000081a147825 */ /* 0x004fca00078e0214 */
[----:B------:R-:W3:Y:S01]  /*0220*/  LDG.E.64 R14, desc[UR6][R20.64] ;  /* 0x00000006140e7981 */ /* 0x000ee2000c1e1b00 */
[----:B------:R-:W-:-:S03]  /*0230*/  IMAD.WIDE R24, R7, 0x8, R28 ;  /* 0x0000000807187825 */ /* 0x000fc600078e021c */
[----:B------:R-:W2:Y:S04]  /*0240*/  LDG.E.64 R10, desc[UR6][R20.64+-0x8] ;  /* 0xfffff806140a7981 */ /* 0x000ea8000c1e1b00 */
[----:B------:R-:W2:Y:S01]  /*0250*/  LDG.E.64 R12, desc[UR6][R24.64] ;  /* 0x00000006180c7981 */ /* 0x000ea2000c1e1b00 */
[C---:B------:R-:W-:Y:S01]  /*0260*/  IMAD.WIDE R22, R7.reuse, 0x8, R24 ;  /* 0x0000000807167825 */ /* 0x040fe200078e0218 */
[----:B---3--:R-:W-:Y:S02]  /*0270*/  DFMA R14, R8, R14, R16 ;  /* 0x0000000e080e722b */ /* 0x008fe40000000010 */
[----:B------:R-:W3:Y:S04]  /*0280*/  LDG.E.64 R16, desc[UR6][R20.64+-0x10] ;  /* 0xfffff00614107981 */ /* 0x000ee8000c1e1b00 */
[----:B------:R-:W3:Y:S01]  /*0290*/  LDG.E.64 R8, desc[UR6][R22.64] ;  /* 0x0000000616087981 */ /* 0x000ee2000c1e1b00 */
[----:B------:R-:W-:Y:S01]  /*02a0*/  IMAD.WIDE R18, R7, 0x8, R22 ;  /* 0x0000000807127825 */ /* 0x000fe200078e0216 */
[----:B--2---:R-:W-:-:S02]  /*02b0*/  DFMA R10, R12, R10, R14 ;  /* 0x0000000a0c0a722b */ /* 0x004fc4000000000e */
[----:B------:R-:W2:Y:S04]  /*02c0*/  LDG.E.64 R12, desc[UR6][R20.64+-0x18] ;  /* 0xffffe806140c7981 */ /* 0x000ea8000c1e1b00 */
[----:B------:R-:W2:Y:S01]  /*02d0*/  LDG.E.64 R14, desc[UR6][R18.64] ;  /* 0x00000006120e7981 */ /* 0x000ea2000c1e1b00 */
[----:B------:R-:W-:-:S03]  /*02e0*/  IMAD.WIDE R28, R7, 0x8, R18 ;  /* 0x00000008071c7825 */ /* 0x000fc600078e0212 */
[----:B------:R-:W4:Y:S01]  /*02f0*/  LDG.E.64 R22, desc[UR6][R20.64+-0x38] ;  /* 0xffffc80614167981 */ /* 0x000f22000c1e1b00 */
[----:B---3--:R-:W-:-:S03]  /*0300*/  DFMA R16, R8, R16, R10 ;  /* 0x000000100810722b */ /* 0x008fc6000000000a */
[----:B------:R-:W3:Y:S04]  /*0310*/  LDG.E.64 R8, desc[UR6][R20.64+-0x20] ;  /* 0xffffe00614087981 */ /* 0x000ee8000c1e1b00 */
[----:B------:R1:W3:Y:S01]  /*0320*/  LDG.E.64 R10, desc[UR6][R28.64] ;  /* 0x000000061c0a7981 */ /* 0x0002e2000c1e1b00 */
[----:B--2---:R-:W-:-:S03]  /*0330*/  DFMA R12, R14, R12, R16 ;  /* 0x0000000c0e0c722b */ /* 0x004fc60000000010 */
[----:B------:R-:W2:Y:S01]  /*0340*/  LDG.E.64 R16, desc[UR6][R20.64+-0x28] ;  /* 0xffffd80614107981 */ /* 0x000ea2000c1e1b00 */
[----:B-1----:R-:W-:-:S05]  /*0350*/  IMAD.WIDE R28, R7, 0x8, R28 ;  /* 0x00000008071c7825 */ /* 0x002fca00078e021c */
[----:B------:R-:W2:Y:S01]  /*0360*/  LDG.E.64 R14, desc[UR6][R28.64] ;  /* 0x000000061c0e7981 */ /* 0x000ea2000c1e1b00 */
[----:B------:R-:W-:-:S04]  /*0370*/  IMAD.WIDE R24, R7, 0x8, R28 ;  /* 0x0000000807187825 */ /* 0x000fc800078e021c */
[----:B------:R-:W-:-:S06]  /*0380*/  IMAD.WIDE R18, R7, 0x8, R24 ;  /* 0x0000000807127825 */ /* 0x000fcc00078e0218 */
[----:B------:R-:W4:Y:S01]  /*0390*/  LDG.E.64 R18, desc[UR6][R18.64] ;  /* 0x0000000612127981 */ /* 0x000f22000c1e1b00 */
[----:B---3--:R-:W-:-:S03]  /*03a0*/  DFMA R8, R10, R8, R12 ;  /* 0x000000080a08722b */ /* 0x008fc6000000000c */
[----:B------:R-:W3:Y:S04]  /*03b0*/  LDG.E.64 R12, desc[UR6][R20.64+-0x30] ;  /* 0xffffd006140c7981 */ /* 0x000ee8000c1e1b00 */
[----:B------:R-:W3:Y:S01]  /*03c0*/  LDG.E.64 R10, desc[UR6][R24.64] ;  /* 0x00000006180a7981 */ /* 0x000ee2000c1e1b00 */
[----:B------:R-:W-:-:S04]  /*03d0*/  IADD3 R27, PT, PT, R27, 0x8, RZ ;  /* 0x000000081b1b7810 */ /* 0x000fc80007ffe0ff */
[----:B------:R-:W-:Y:S01]  /*03e0*/  ISETP.NE.AND P1, PT, R27, RZ, PT ;  /* 0x000000ff1b00720c */ /* 0x000fe20003f25270 */
[----:B--2---:R-:W-:Y:S01]  /*03f0*/  DFMA R8, R14, R16, R8 ;  /* 0x000000100e08722b */ /* 0x004fe20000000008 */
[----:B------:R-:W-:Y:S02]  /*0400*/  IADD3 R6, PT, PT, R6, 0x8, RZ ;  /* 0x0000000806067810 */ /* 0x000fe40007ffe0ff */
[----:B------:R-:W-:Y:S02]  /*0410*/  LEA R4, R7, R4, 0x3 ;  /* 0x0000000407047211 */ /* 0x000fe400078e18ff */
[----:B------:R-:W-:-:S03]  /*0420*/  IADD3 R26, PT, PT, R26, -0x8, RZ ;  /* 0xfffffff81a1a7810 */ /* 0x000fc60007ffe0ff */
[----:B---3--:R-:W-:-:S08]  /*0430*/  DFMA R8, R10, R12, R8 ;  /* 0x0000000c0a08722b */ /* 0x008fd00000000008 */
[----:B----4-:R-:W-:Y:S01]  /*0440*/  DFMA R16, R18, R22, R8 ;  /* 0x000000161210722b */ /* 0x010fe20000000008 */
[----:B------:R-:W-:Y:S10]  /*0450*/  @P1 BRA `(.L_x_2) ;  /* 0xfffffffc005c1947 */ /* 0x000ff4000383ffff */
.L_x_1:
[----:B------:R-:W-:Y:S01]  /*0460*/  LOP3.LUT R4, R0, 0x1, RZ, 0xc0, !PT ;  /* 0x0000000100047812 */ /* 0x000fe200078ec0ff */
[----:B------:R-:W-:Y:S06]  /*0470*/  @!P0 BRA `(.L_x_3) ;  /* 0x0000000000608947 */ /* 0x000fec0003800000 */
[----:B------:R-:W1:Y:S01]  /*0480*/  LDC R23, c[0x0][0x398] ;  /* 0x0000e600ff177b82 */ /* 0x000e620000000800 */
[----:B------:R-:W-:Y:S02]  /*0490*/  IADD3 R7, PT, PT, R3, R6, RZ ;  /* 0x0000000603077210 */ /* 0x000fe40007ffe0ff */
[----:B------:R-:W-:-:S05]  /*04a0*/  IADD3 R9, PT, PT, -R6, R0, RZ ;  /* 0x0000000006097210 */ /* 0x000fca0007ffe1ff */
[----:B------:R-:W2:Y:S08]  /*04b0*/  LDC.64 R26, c[0x0][0x390] ;  /* 0x0000e400ff1a7b82 */ /* 0x000eb00000000a00 */
[----:B------:R-:W3:Y:S01]  /*04c0*/  LDC.64 R12, c[0x0][0x388] ;  /* 0x0000e200ff0c7b82 */ /* 0x000ee20000000a00 */
[----:B-1----:R-:W-:Y:S02]  /*04d0*/  IMAD R7, R7, R23, R2 ;  /* 0x0000001707077224 */ /* 0x002fe400078e0202 */
[----:B--2---:R-:W-:-:S05]  /*04e0*/  IMAD.WIDE R26, R9, 0x8, R26 ;  /* 0x00000008091a7825 */ /* 0x004fca00078e021a */
[----:B------:R-:W2:Y:S01]  /*04f0*/  LDG.E.64 R8, desc[UR6][R26.64] ;  /* 0x000000061a087981 */ /* 0x000ea2000c1e1b00 */
[----:B---3--:R-:W-:-:S03]  /*0500*/  IMAD.WIDE R12, R7, 0x8, R12 ;  /* 0x00000008070c7825 */ /* 0x008fc600078e020c */
[----:B------:R-:W3:Y:S04]  /*0510*/  LDG.E.64 R18, desc[UR6][R26.64+-0x10] ;  /* 0xfffff0061a127981 */ /* 0x000ee8000c1e1b00 */
[----:B------:R-:W2:Y:S01]  /*0520*/  LDG.E.64 R10, desc[UR6][R12.64] ;  /* 0x000000060c0a7981 */ /* 0x000ea2000c1e1b00 */
[----:B------:R-:W-:-:S03]  /*0530*/  IMAD.WIDE R28, R23, 0x8, R12 ;  /* 0x00000008171c7825 */ /* 0x000fc600078e020c */
[----:B------:R-:W4:Y:S04]  /*0540*/  LDG.E.64 R24, desc[UR6][R26.64+-0x18] ;  /* 0xffffe8061a187981 */ /* 0x000f28000c1e1b00 */
[----:B------:R1:W5:Y:S04]  /*0550*/  LDG.E.64 R14, desc[UR6][R28.64] ;  /* 0x000000061c0e7981 */ /* 0x000368000c1e1b00 */
[----:B------:R-:W5:Y:S01]  /*0560*/  LDG.E.64 R12, desc[UR6][R26.64+-0x8] ;  /* 0xfffff8061a0c7981 */ /* 0x000f62000c1e1b00 */
[----:B-1----:R-:W-:-:S05]  /*0570*/  IMAD.WIDE R28, R23, 0x8, R28 ;  /* 0x00000008171c7825 */ /* 0x002fca00078e021c */
[----:B------:R-:W3:Y:S01]  /*0580*/  LDG.E.64 R20, desc[UR6][R28.64] ;  /* 0x000000061c147981 */ /* 0x000ee2000c1e1b00 */
[----:B------:R-:W-:-:S06]  /*0590*/  IMAD.WIDE R22, R23, 0x8, R28 ;  /* 0x0000000817167825 */ /* 0x000fcc00078e021c */
[----:B------:R-:W4:Y:S01]  /*05a0*/  LDG.E.64 R22, desc[UR6][R22.64] ;  /* 0x0000000616167981 */ /* 0x000f22000c1e1b00 */
[----:B------:R-:W-:Y:S01]  /*05b0*/  IADD3 R6, PT, PT, R6, 0x4, RZ ;  /* 0x0000000406067810 */ /* 0x000fe20007ffe0ff */
[----:B--2---:R-:W-:-:S08]  /*05c0*/  DFMA R8, R10, R8, R16 ;  /* 0x000000080a08722b */ /* 0x004fd00000000010 */
[----:B-----5:R-:W-:-:S08]  /*05d0*/  DFMA R8, R14, R12, R8 ;  /* 0x0000000c0e08722b */ /* 0x020fd00000000008 */
[----:B---3--:R-:W-:-:S08]  /*05e0*/  DFMA R8, R20, R18, R8 ;  /* 0x000000121408722b */ /* 0x008fd00000000008 */
[----:B----4-:R-:W-:-:S11]  /*05f0*/  DFMA R16, R22, R24, R8 ;  /* 0x000000181610722b */ /* 0x010fd60000000008 */
.L_x_3:
[----:B------:R-:W1:Y:S01]  /*0600*/  LDC.64 R10, c[0x0][0x390] ;  /* 0x0000e400ff0a7b82 */ /* 0x000e620000000a00 */
[----:B------:R-:W-:-:S07]  /*0610*/  ISETP.NE.U32.AND P0, PT, R4, 0x1, PT ;  /* 0x000000010400780c */ /* 0x000fce0003f05070 */
[----:B------:R-:W2:Y:S06]  /*0620*/  LDC.64 R8, c[0x0][0x388] ;  /* 0x0000e200ff087b82 */ /* 0x000eac0000000a00 */
[----:B------:R-:W-:Y:S02]  /*0630*/  @!P0 IADD3 R4, PT, PT, R3, R6, RZ ;  /* 0x0000000603048210 */ /* 0x000fe40007ffe0ff */
[C---:B------:R-:W-:Y:S02]  /*0640*/  @!P0 IADD3 R21, PT, PT, -R6.reuse, R0, RZ ;  /* 0x0000000006158210 */ /* 0x040fe40007ffe1ff */
[----:B------:R-:W-:Y:S01]  /*0650*/  @!P0 IADD3 R6, PT, PT, R6, 0x2, RZ ;  /* 0x0000000206068810 */ /* 0x000fe20007ffe0ff */
[----:B0-----:R-:W-:-:S02]  /*0660*/  @!P0 IMAD R23, R4, R5, R2 ;  /* 0x0000000504178224 */ /* 0x001fc400078e0202 */
[----:B-1----:R-:W-:Y:S01]  /*0670*/  @!P0 IMAD.WIDE R20, R21, 0x8, R10 ;  /* 0x0000000815148825 */ /* 0x002fe200078e020a */
[----:B------:R-:W-:-:S04]  /*0680*/  IADD3 R4, PT, PT, R3, R6, RZ ;  /* 0x0000000603047210 */ /* 0x000fc80007ffe0ff */
[----:B------:R-:W3:Y:S01]  /*0690*/  @!P0 LDG.E.64 R12, desc[UR6][R20.64] ;  /* 0x00000006140c8981 */ /* 0x000ee2000c1e1b00 */
[----:B--2---:R-:W-:-:S05]  /*06a0*/  @!P0 IMAD.WIDE R22, R23, 0x8, R8 ;  /* 0x0000000817168825 */ /* 0x004fca00078e0208 */
[----:B------:R-:W3:Y:S01]  /*06b0*/  @!P0 LDG.E.64 R14, desc[UR6][R22.64] ;  /* 0x00000006160e8981 */ /* 0x000ee2000c1e1b00 */
[----:B------:R-:W-:Y:S01]  /*06c0*/  @!P0 IMAD.WIDE R18, R5, 0x8, R22 ;  /* 0x0000000805128825 */ /* 0x000fe200078e0216 */
[----:B------:R-:W-:-:S03]  /*06d0*/  IADD3 R25, PT, PT, -R6, R0, RZ ;  /* 0x0000000006197210 */ /* 0x000fc60007ffe1ff */
[----:B------:R-:W-:Y:S02]  /*06e0*/  IMAD R7, R4, R5, R2 ;  /* 0x0000000504077224 */ /* 0x000fe400078e0202 */
[----:B------:R-:W2:Y:S01]  /*06f0*/  @!P0 LDG.E.64 R4, desc[UR6][R20.64+-0x8] ;  /* 0xfffff80614048981 */ /* 0x000ea2000c1e1b00 */
[----:B------:R-:W-:-:S03]  /*0700*/  IMAD.WIDE R10, R25, 0x8, R10 ;  /* 0x00000008190a7825 */ /* 0x000fc600078e020a */
[----:B------:R-:W2:Y:S01]  /*0710*/  @!P0 LDG.E.64 R18, desc[UR6][R18.64] ;  /* 0x0000000612128981 */ /* 0x000ea2000c1e1b00 */
[----:B------:R-:W-:-:S03]  /*0720*/  IMAD.WIDE R8, R7, 0x8, R8 ;  /* 0x0000000807087825 */ /* 0x000fc600078e0208 */
[----:B------:R-:W4:Y:S04]  /*0730*/  LDG.E.64 R10, desc[UR6][R10.64] ;  /* 0x000000060a0a7981 */ /* 0x000f28000c1e1b00 */
[----:B------:R-:W4:Y:S01]  /*0740*/  LDG.E.64 R8, desc[UR6][R8.64] ;  /* 0x0000000608087981 */ /* 0x000f22000c1e1b00 */
[----:B---3--:R-:W-:-:S08]  /*0750*/  @!P0 DFMA R12, R14, R12, R16 ;  /* 0x0000000c0e0c822b */ /* 0x008fd00000000010 */
[----:B--2---:R-:W-:-:S08]  /*0760*/  @!P0 DFMA R16, R18, R4, R12 ;  /* 0x000000041210822b */ /* 0x004fd0000000000c */
[----:B----4-:R-:W-:-:S11]  /*0770*/  DFMA R16, R8, R10, R16 ;  /* 0x0000000a0810722b */ /* 0x010fd60000000010 */
.L_x_0:
[----:B------:R-:W0:Y:S01]  /*0780*/  LDC.64 R4, c[0x0][0x380] ;  /* 0x0000e000ff047b82 */ /* 0x000e220000000a00 */
[----:B------:R-:W1:Y:S02]  /*0790*/  LDCU UR4, c[0x0][0x398] ;  /* 0x00007300ff0477ac */ /* 0x000e640008000800 */
[----:B-1----:R-:W-:-:S04]  /*07a0*/  IMAD R3, R3, UR4, R2 ;  /* 0x0000000403037c24 */ /* 0x002fc8000f8e0202 */
[----:B0-----:R-:W-:-:S05]  /*07b0*/  IMAD.WIDE R2, R3, 0x8, R4 ;  /* 0x0000000803027825 */ /* 0x001fca00078e0204 */
[----:B------:R-:W-:Y:S01]  /*07c0*/  STG.E.64 desc[UR6][R2.64], R16 ;  /* 0x0000001002007986 */ /* 0x000fe2000c101b06 */
[----:B------:R-:W-:Y:S05]  /*07d0*/  EXIT ;  /* 0x000000000000794d */ /* 0x000fea0003800000 */
.L_x_4:
[----:B------:R-:W-:-:S00]  /*07e0*/  BRA `(.L_x_4) ;  /* 0xfffffffc00fc7947 */ /* 0x000fc0000383ffff */
[----:B------:R-:W-:-:S00]  /*07f0*/  NOP ;  /* 0x0000000000007918 */ /* 0x000fc00000000000 */
        /* <DEDUP_REMOVED lines=8> */
.L_x_11:


//--------------------- .text._Z17convolutionRowGPUPdS_S_iii --------------------------
	.section	.text._Z17convolutionRowGPUPdS_S_iii,"ax",@progbits
	.align	128
        .global         _Z17convolutionRowGPUPdS_S_iii
        .type           _Z17convolutionRowGPUPdS_S_iii,@function
        .size           _Z17convolutionRowGPUPdS_S_iii,(.L_x_12 - _Z17convolutionRowGPUPdS_S_iii)
        .other          _Z17convolutionRowGPUPdS_S_iii,@"STO_CUDA_ENTRY STV_DEFAULT"
_Z17convolutionRowGPUPdS_S_iii:
.text._Z17convolutionRowGPUPdS_S_iii:
        /* <DEDUP_REMOVED lines=11> */
[----:B--2---:R-:W-:-:S06]  /*00b0*/  UIMAD UR4, UR4, UR5, URZ ;  /* 0x00000005040472a4 */ /* 0x004fcc000f8e02ff */
[----:B---3--:R-:W-:Y:S01]  /*00c0*/  IADD3 R7, PT, PT, R0, UR4, RZ ;  /* 0x0000000400077c10 */ /* 0x008fe2000fffe0ff */
[----:B-1----:R-:W-:-:S03]  /*00d0*/  IMAD R4, R4, UR8, R5 ;  /* 0x0000000804047c24 */ /* 0x002fc6000f8e0205 */
[----:B------:R-:W-:Y:S01]  /*00e0*/  IADD3 R5, PT, PT, R7, R3, RZ ;  /* 0x0000000307057210 */ /* 0x000fe20007ffe0ff */
[----:B------:R-:W-:Y:S01]  /*00f0*/  IMAD.IADD R4, R4, 0x1, R3 ;  /* 0x0000000104047824 */ /* 0x000fe200078e0203 */
[----:B----4-:R-:W-:Y:S06]  /*0100*/  @!P0 BRA `(.L_x_5) ;  /* 0x0000000800488947 */ /* 0x010fec0003800000 */
[----:B------:R-:W0:Y:S01]  /*0110*/  LDCU UR8, c[0x0][0x398] ;  /* 0x00007300ff0877ac */ /* 0x000e220008000800 */
[C---:B------:R-:W-:Y:S01]  /*0120*/  ISETP.GE.U32.AND P1, PT, R3.reuse, 0x8, PT ;  /* 0x000000080300780c */ /* 0x040fe20003f26070 */
[----:B------:R-:W-:Y:S01]  /*0130*/  IMAD.SHL.U32 R6, R3, 0x2, RZ ;  /* 0x0000000203067824 */ /* 0x000fe200078e00ff */
[----:B------:R-:W-:-:S04]  /*0140*/  CS2R R20, SRZ ;  /* 0x0000000000147805 */ /* 0x000fc8000001ff00 */
[----:B------:R-:W-:-:S04]  /*0150*/  LOP3.LUT R2, R6, 0xe, RZ, 0xc0, !PT ;  /* 0x0000000e06027812 */ /* 0x000fc800078ec0ff */
[----:B------:R-:W-:Y:S02]  /*0160*/  ISETP.GE.U32.AND P0, PT, R2, 0x7, PT ;  /* 0x000000070200780c */ /* 0x000fe40003f06070 */
[----:B------:R-:W-:Y:S01]  /*0170*/  IADD3 R2, PT, PT, -R3, RZ, RZ ;  /* 0x000000ff03027210 */ /* 0x000fe20007ffe1ff */
[----:B0-----:R-:W-:Y:S01]  /*0180*/  IMAD R27, R4, UR8, R5 ;  /* 0x00000008041b7c24 */ /* 0x001fe2000f8e0205 */
[----:B------:R-:W-:Y:S09]  /*0190*/  @!P1 BRA `(.L_x_6) ;  /* 0x0000000400009947 */ /* 0x000ff20003800000 */
[----:B------:R-:W-:Y:S01]  /*01a0*/  VIADD R8, R6, 0x1 ;  /* 0x0000000106087836 */ /* 0x000fe20000000000 */
[----:B------:R-:W-:Y:S01]  /*01b0*/  MOV R26, R6 ;  /* 0x00000006001a7202 */ /* 0x000fe20000000f00 */
[----:B------:R-:W-:Y:S01]  /*01c0*/  IMAD R7, R4, UR8, R7 ;  /* 0x0000000804077c24 */ /* 0x000fe2000f8e0207 */
[----:B------:R-:W-:Y:S02]  /*01d0*/  CS2R R20, SRZ ;  /* 0x0000000000147805 */ /* 0x000fe4000001ff00 */
[----:B------:R-:W-:-:S05]  /*01e0*/  LOP3.LUT R8, R8, 0xfffffff0, RZ, 0xc0, !PT ;  /* 0xfffffff008087812 */ /* 0x000fca00078ec0ff */
[----:B------:R-:W-:-:S07]  /*01f0*/  IMAD.MOV R28, RZ, RZ, -R8 ;  /* 0x000000ffff1c7224 */ /* 0x000fce00078e0a08 */
.L_x_7:
[----:B------:R-:W0:Y:S08]  /*0200*/  LDC.64 R22, c[0x0][0x388] ;  /* 0x0000e200ff167b82 */ /* 0x000e300000000a00 */
[----:B------:R-:W1:Y:S01]  /*0210*/  LDC.64 R8, c[0x0][0x390] ;  /* 0x0000e400ff087b82 */ /* 0x000e620000000a00 */
[----:B0-----:R-:W-:-:S05]  /*0220*/  IMAD.WIDE R22, R7, 0x8, R22 ;  /* 0x0000000807167825 */ /* 0x001fca00078e0216 */
[----:B------:R-:W2:Y:S01]  /*0230*/  LDG.E.64 R12, desc[UR6][R22.64] ;  /* 0x00000006160c7981 */ /* 0x000ea2000c1e1b00 */
[----:B-1----:R-:W-:-:S03]  /*0240*/  IMAD.WIDE R8, R26, 0x8, R8 ;  /* 0x000000081a087825 */ /* 0x002fc600078e0208 */
[----:B------:R-:W3:Y:S04]  /*0250*/  LDG.E.64 R10, desc[UR6][R22.64+0x8] ;  /* 0x00000806160a7981 */ /* 0x000ee8000c1e1b00 */
[----:B------:R-:W2:Y:S04]  /*0260*/  LDG.E.64 R16, desc[UR6][R8.64] ;  /* 0x0000000608107981 */ /* 0x000ea8000c1e1b00 */
[----:B------:R-:W3:Y:S04]  /*0270*/  LDG.E.64 R14, desc[UR6][R8.64+-0x8] ;  /* 0xfffff806080e7981 */ /* 0x000ee8000c1e1b00 */
[----:B------:R-:W4:Y:S04]  /*0280*/  LDG.E.64 R18, desc[UR6][R8.64+-0x10] ;  /* 0xfffff00608127981 */ /* 0x000f28000c1e1b00 */
[----:B------:R-:W5:Y:S01]  /*0290*/  LDG.E.64 R24, desc[UR6][R8.64+-0x78] ;  /* 0xffff880608187981 */ /* 0x000f62000c1e1b00 */
[----:B--2---:R-:W-:-:S03]  /*02a0*/  DFMA R16, R12, R16, R20 ;  /* 0x000000100c10722b */ /* 0x004fc60000000014 */
[----:B------:R-:W4:Y:S04]  /*02b0*/  LDG.E.64 R12, desc[UR6][R22.64+0x10] ;  /* 0x00001006160c7981 */ /* 0x000f28000c1e1b00 */
[----:B------:R-:W5:Y:S01]  /*02c0*/  LDG.E.64 R20, desc[UR6][R22.64+0x78] ;  /* 0x0000780616147981 */ /* 0x000f62000c1e1b00 */
[----:B---3--:R-:W-:-:S03]  /*02d0*/  DFMA R14, R10, R14, R16 ;  /* 0x0000000e0a0e722b */ /* 0x008fc60000000010 */
[----:B------:R-:W2:Y:S04]  /*02e0*/  LDG.E.64 R10, desc[UR6][R22.64+0x18] ;  /* 0x00001806160a7981 */ /* 0x000ea8000c1e1b00 */
[----:B------:R-:W2:Y:S01]  /*02f0*/  LDG.E.64 R16, desc[UR6][R8.64+-0x18] ;  /* 0xffffe80608107981 */ /* 0x000ea2000c1e1b00 */
[----:B----4-:R-:W-:-:S03]  /*0300*/  DFMA R18, R12, R18, R14 ;  /* 0x000000120c12722b */ /* 0x010fc6000000000e */
[----:B------:R-:W3:Y:S04]  /*0310*/  LDG.E.64 R12, desc[UR6][R22.64+0x20] ;  /* 0x00002006160c7981 */ /* 0x000ee8000c1e1b00 */
[----:B------:R-:W3:Y:S01]  /*0320*/  LDG.E.64 R14, desc[UR6][R8.64+-0x20] ;  /* 0xffffe006080e7981 */ /* 0x000ee2000c1e1b00 */
[----:B--2---:R-:W-:-:S03]  /*0330*/  DFMA R16, R10, R16, R18 ;  /* 0x000000100a10722b */ /* 0x004fc60000000012 */
[----:B------:R-:W2:Y:S04]  /*0340*/  LDG.E.64 R10, desc[UR6][R22.64+0x28] ;  /* 0x00002806160a7981 */ /* 0x000ea8000c1e1b00 */
[----:B------:R-:W2:Y:S01]  /*0350*/  LDG.E.64 R18, desc[UR6][R8.64+-0x28] ;  /* 0xffffd80608127981 */ /* 0x000ea2000c1e1b00 */
[----:B---3--:R-:W-:-:S03]  /*0360*/  DFMA R14, R12, R14, R16 ;  /* 0x0000000e0c0e722b */ /* 0x008fc60000000010 */
        /* <DEDUP_REMOVED lines=26> */
[----:B------:R-:W-:Y:S01]  /*0510*/  IADD3 R28, PT, PT, R28, 0x10, RZ ;  /* 0x000000101c1c7810 */ /* 0x000fe20007ffe0ff */
[----:B--2---:R-:W-:-:S03]  /*0520*/  DFMA R10, R10, R12, R14 ;  /* 0x0000000c0a0a722b */ /* 0x004fc6000000000e */
[----:B------:R-:W-:Y:S01]  /*0530*/  ISETP.NE.AND P1, PT, R28, RZ, PT ;  /* 0x000000ff1c00720c */ /* 0x000fe20003f25270 */
[----:B------:R-:W-:Y:S01]  /*0540*/  VIADD R2, R2, 0x10 ;  /* 0x0000001002027836 */ /* 0x000fe20000000000 */
[----:B------:R-:W-:Y:S01]  /*0550*/  IADD3 R7, PT, PT, R7, 0x10, RZ ;  /* 0x0000001007077810 */ /* 0x000fe20007ffe0ff */
[----:B------:R-:W-:Y:S02]  /*0560*/  VIADD R26, R26, 0xfffffff0 ;  /* 0xfffffff01a1a7836 */ /* 0x000fe40000000000 */
[----:B---3--:R-:W-:-:S08]  /*0570*/  DFMA R10, R16, R18, R10 ;  /* 0x00000012100a722b */ /* 0x008fd0000000000a */
[----:B-----5:R-:W-:Y:S01]  /*0580*/  DFMA R20, R20, R24, R10 ;  /* 0x000000181414722b */ /* 0x020fe2000000000a */
[----:B------:R-:W-:Y:S10]  /*0590*/  @P1 BRA `(.L_x_7) ;  /* 0xfffffffc00181947 */ /* 0x000ff4000383ffff */
.L_x_6:
[----:B------:R-:W-:Y:S05]  /*05a0*/  @!P0 BRA `(.L_x_8) ;  /* 0x00000000007c8947 */ /* 0x000fea0003800000 */
[----:B------:R-:W0:Y:S01]  /*05b0*/  LDC.64 R10, c[0x0][0x388] ;  /* 0x0000e200ff0a7b82 */ /* 0x000e220000000a00 */
[----:B------:R-:W-:Y:S01]  /*05c0*/  IADD3 R7, PT, PT, R27, R2, RZ ;  /* 0x000000021b077210 */ /* 0x000fe20007ffe0ff */
[----:B------:R-:W-:-:S06]  /*05d0*/  IMAD.IADD R13, R3, 0x1, -R2 ;  /* 0x00000001030d7824 */ /* 0x000fcc00078e0a02 */
        /* <DEDUP_REMOVED lines=8> */
[----:B------:R-:W4:Y:S04]  /*0660*/  LDG.E.64 R14, desc[UR6][R8.64+-0x10] ;  /* 0xfffff006080e7981 */ /* 0x000f28000c1e1b00 */
[----:B------:R-:W5:Y:S01]  /*0670*/  LDG.E.64 R28, desc[UR6][R10.64+0x38] ;  /* 0x000038060a1c7981 */ /* 0x000f62000c1e1b00 */
[----:B--2---:R-:W-:-:S03]  /*0680*/  DFMA R20, R24, R18, R20 ;  /* 0x000000121814722b */ /* 0x004fc60000000014 */
[----:B------:R-:W2:Y:S04]  /*0690*/  LDG.E.64 R18, desc[UR6][R10.64+0x18] ;  /* 0x000018060a127981 */ /* 0x000ea8000c1e1b00 */
[----:B------:R-:W2:Y:S01]  /*06a0*/  LDG.E.64 R24, desc[UR6][R8.64+-0x18] ;  /* 0xffffe80608187981 */ /* 0x000ea2000c1e1b00 */
[----:B---3--:R-:W-:-:S03]  /*06b0*/  DFMA R20, R22, R12, R20 ;  /* 0x0000000c1614722b */ /* 0x008fc60000000014 */
[----:B------:R-:W3:Y:S04]  /*06c0*/  LDG.E.64 R22, desc[UR6][R10.64+0x20] ;  /* 0x000020060a167981 */ /* 0x000ee8000c1e1b00 */
[----:B------:R-:W3:Y:S01]  /*06d0*/  LDG.E.64 R12, desc[UR6][R8.64+-0x20] ;  /* 0xffffe006080c7981 */ /* 0x000ee2000c1e1b00 */
[----:B----4-:R-:W-:-:S03]  /*06e0*/  DFMA R20, R16, R14, R20 ;  /* 0x0000000e1014722b */ /* 0x010fc60000000014 */
[----:B------:R-:W4:Y:S04]  /*06f0*/  LDG.E.64 R14, desc[UR6][R10.64+0x28] ;  /* 0x000028060a0e7981 */ /* 0x000f28000c1e1b00 */
[----:B------:R-:W4:Y:S01]  /*0700*/  LDG.E.64 R16, desc[UR6][R8.64+-0x28] ;  /* 0xffffd80608107981 */ /* 0x000f22000c1e1b00 */
[----:B--2---:R-:W-:-:S03]  /*0710*/  DFMA R24, R18, R24, R20 ;  /* 0x000000181218722b */ /* 0x004fc60000000014 */
[----:B------:R-:W2:Y:S04]  /*0720*/  LDG.E.64 R18, desc[UR6][R10.64+0x30] ;  /* 0x000030060a127981 */ /* 0x000ea8000c1e1b00 */
[----:B------:R-:W2:Y:S04]  /*0730*/  LDG.E.64 R20, desc[UR6][R8.64+-0x30] ;  /* 0xffffd00608147981 */ /* 0x000ea8000c1e1b00 */
[----:B------:R-:W5:Y:S01]  /*0740*/  LDG.E.64 R8, desc[UR6][R8.64+-0x38] ;  /* 0xffffc80608087981 */ /* 0x000f62000c1e1b00 */
[----:B---3--:R-:W-:-:S08]  /*0750*/  DFMA R12, R22, R12, R24 ;  /* 0x0000000c160c722b */ /* 0x008fd00000000018 */
[----:B----4-:R-:W-:Y:S01]  /*0760*/  DFMA R12, R14, R16, R12 ;  /* 0x000000100e0c722b */ /* 0x010fe2000000000c */
[----:B------:R-:W-:-:S07]  /*0770*/  IADD3 R2, PT, PT, R2, 0x8, RZ ;  /* 0x0000000802027810 */ /* 0x000fce0007ffe0ff */
[----:B--2---:R-:W-:-:S08]  /*0780*/  DFMA R20, R18, R20, R12 ;  /* 0x000000141214722b */ /* 0x004fd0000000000c */
[----:B-----5:R-:W-:-:S11]  /*0790*/  DFMA R20, R28, R8, R20 ;  /* 0x000000081c14722b */ /* 0x020fd60000000014 */
.L_x_8:
[----:B------:R-:W0:Y:S01]  /*07a0*/  LDC.64 R8, c[0x0][0x388] ;  /* 0x0000e200ff087b82 */ /* 0x000e220000000a00 */
[----:B------:R-:W-:-:S04]  /*07b0*/  LOP3.LUT R6, R6, 0x6, RZ, 0xc0, !PT ;  /* 0x0000000606067812 */ /* 0x000fc800078ec0ff */
[----:B------:R-:W-:-:S03]  /*07c0*/  ISETP.GE.U32.AND P0, PT, R6, 0x3, PT ;  /* 0x000000030600780c */ /* 0x000fc60003f06070 */
[----:B------:R-:W1:Y:S10]  /*07d0*/  LDC.64 R10, c[0x0][0x390] ;  /* 0x0000e400ff0a7b82 */ /* 0x000e740000000a00 */
[----:B------:R-:W-:Y:S01]  /*07e0*/  @P0 IMAD.IADD R29, R27, 0x1, R2 ;  /* 0x000000011b1d0824 */ /* 0x000fe200078e0202 */
[----:B------:R-:W-:-:S03]  /*07f0*/  @P0 IADD3 R27, PT, PT, -R2, R3, RZ ;  /* 0x00000003021b0210 */ /* 0x000fc60007ffe1ff */
[----:B0-----:R-:W-:-:S05]  /*0800*/  @P0 IMAD.WIDE R28, R29, 0x8, R8 ;  /* 0x000000081d1c0825 */ /* 0x001fca00078e0208 */
[----:B------:R-:W2:Y:S01]  /*0810*/  @P0 LDG.E.64 R24, desc[UR6][R28.64] ;  /* 0x000000061c180981 */ /* 0x000ea2000c1e1b00 */
[----:B-1----:R-:W-:-:S03]  /*0820*/  @P0 IMAD.WIDE R26, R27, 0x8, R10 ;  /* 0x000000081b1a0825 */ /* 0x002fc600078e020a */
[----:B------:R-:W3:Y:S04]  /*0830*/  @P0 LDG.E.64 R12, desc[UR6][R28.64+0x8] ;  /* 0x000008061c0c0981 */ /* 0x000ee8000c1e1b00 */
[----:B------:R-:W2:Y:S04]  /*0840*/  @P0 LDG.E.64 R14, desc[UR6][R26.64] ;  /* 0x000000061a0e0981 */ /* 0x000ea8000c1e1b00 */
[----:B------:R-:W3:Y:S04]  /*0850*/  @P0 LDG.E.64 R6, desc[UR6][R26.64+-0x8] ;  /* 0xfffff8061a060981 */ /* 0x000ee8000c1e1b00 */
[----:B------:R-:W4:Y:S04]  /*0860*/  @P0 LDG.E.64 R16, desc[UR6][R26.64+-0x10] ;  /* 0xfffff0061a100981 */ /* 0x000f28000c1e1b00 */
[----:B------:R-:W5:Y:S04]  /*0870*/  @P0 LDG.E.64 R18, desc[UR6][R28.64+0x18] ;  /* 0x000018061c120981 */ /* 0x000f68000c1e1b00 */
[----:B------:R-:W5:Y:S01]  /*0880*/  @P0 LDG.E.64 R22, desc[UR6][R26.64+-0x18] ;  /* 0xffffe8061a160981 */ /* 0x000f62000c1e1b00 */
[----:B--2---:R-:W-:-:S03]  /*0890*/  @P0 DFMA R24, R24, R14, R20 ;  /* 0x0000000e1818022b */ /* 0x004fc60000000014 */
[----:B------:R-:W4:Y:S01]  /*08a0*/  @P0 LDG.E.64 R14, desc[UR6][R28.64+0x10] ;  /* 0x000010061c0e0981 */ /* 0x000f22000c1e1b00 */
[----:B------:R-:W0:Y:S01]  /*08b0*/  LDCU.U16 UR5, c[0x0][0x3a0] ;  /* 0x00007400ff0577ac */ /* 0x000e220008000400 */
[----:B------:R-:W-:-:S03]  /*08c0*/  @P0 VIADD R2, R2, 0x4 ;  /* 0x0000000402020836 */ /* 0x000fc60000000000 */
[----:B---3--:R-:W-:Y:S02]  /*08d0*/  @P0 DFMA R6, R12, R6, R24 ;  /* 0x000000060c06022b */ /* 0x008fe40000000018 */
[----:B------:R-:W-:-:S04]  /*08e0*/  IADD3 R0, PT, PT, R0, R3, R2 ;  /* 0x0000000300007210 */ /* 0x000fc80007ffe002 */
[----:B------:R-:W-:Y:S01]  /*08f0*/  IADD3 R13, PT, PT, R0, UR4, RZ ;  /* 0x00000004000d7c10 */ /* 0x000fe2000fffe0ff */
[----:B------:R-:W-:Y:S01]  /*0900*/  IMAD.WIDE R10, R3, 0x8, R10 ;  /* 0x00000008030a7825 */ /* 0x000fe200078e020a */
[----:B0-----:R-:W-:-:S03]  /*0910*/  USHF.L.U32 UR5, UR5, 0x1, URZ ;  /* 0x0000000105057899 */ /* 0x001fc600080006ff */
[----:B------:R-:W-:Y:S01]  /*0920*/  IMAD R3, R4, UR8, R13 ;  /* 0x0000000804037c24 */ /* 0x000fe2000f8e020d */
[----:B------:R-:W-:-:S04]  /*0930*/  ULOP3.LUT UR5, UR5, 0x2, URZ, 0xe2, !UPT ;  /* 0x0000000205057892 */ /* 0x000fc8000f8ee2ff */
[----:B------:R-:W-:Y:S01]  /*0940*/  UIADD3 UR5, UPT, UPT, -UR5, URZ, URZ ;  /* 0x000000ff05057290 */ /* 0x000fe2000fffe1ff */
[----:B----4-:R-:W-:-:S08]  /*0950*/  @P0 DFMA R6, R14, R16, R6 ;  /* 0x000000100e06022b */ /* 0x010fd00000000006 */
[----:B-----5:R-:W-:-:S11]  /*0960*/  @P0 DFMA R20, R18, R22, R6 ;  /* 0x000000161214022b */ /* 0x020fd60000000006 */
.L_x_9:
[----:B------:R-:W-:-:S04]  /*0970*/  IMAD.WIDE R6, R2, 0x8, RZ ;  /* 0x0000000802067825 */ /* 0x000fc800078e02ff */
[----:B------:R-:W-:Y:S01]  /*0980*/  IMAD.WIDE R12, R3, 0x8, R8 ;  /* 0x00000008030c7825 */ /* 0x000fe200078e0208 */
[----:B------:R-:W-:-:S05]  /*0990*/  IADD3 R6, P0, PT, R10, -R6, RZ ;  /* 0x800000060a067210 */ /* 0x000fca0007f1e0ff */
[----:B------:R-:W-:Y:S01]  /*09a0*/  IMAD.X R7, R11, 0x1, ~R7, P0 ;  /* 0x000000010b077824 */ /* 0x000fe200000e0e07 */
[----:B------:R-:W2:Y:S05]  /*09b0*/  LDG.E.64 R12, desc[UR6][R12.64] ;  /* 0x000000060c0c7981 */ /* 0x000eaa000c1e1b00 */
[----:B------:R-:W2:Y:S01]  /*09c0*/  LDG.E.64 R6, desc[UR6][R6.64] ;  /* 0x0000000606067981 */ /* 0x000ea2000c1e1b00 */
[----:B------:R-:W-:Y:S01]  /*09d0*/  UIADD3 UR5, UPT, UPT, UR5, 0x1, URZ ;  /* 0x0000000105057890 */ /* 0x000fe2000fffe0ff */
[----:B------:R-:W-:Y:S02]  /*09e0*/  IADD3 R2, PT, PT, R2, 0x1, RZ ;  /* 0x0000000102027810 */ /* 0x000fe40007ffe0ff */
[----:B------:R-:W-:Y:S01]  /*09f0*/  IADD3 R3, PT, PT, R3, 0x1, RZ ;  /* 0x0000000103037810 */ /* 0x000fe20007ffe0ff */
[----:B------:R-:W-:Y:S01]  /*0a00*/  UISETP.NE.AND UP0, UPT, UR5, 0x1, UPT ;  /* 0x000000010500788c */ /* 0x000fe2000bf05270 */
[----:B--2---:R-:W-:-:S08]  /*0a10*/  DFMA R20, R12, R6, R20 ;  /* 0x000000060c14722b */ /* 0x004fd00000000014 */
[----:B------:R-:W-:Y:S05]  /*0a20*/  BRA.U UP0, `(.L_x_9) ;  /* 0xfffffffd00d07547 */ /* 0x000fea000b83ffff */
.L_x_5:
[----:B------:R-:W0:Y:S01]  /*0a30*/  LDC.64 R2, c[0x0][0x380] ;  /* 0x0000e000ff027b82 */ /* 0x000e220000000a00 */
[----:B------:R-:W1:Y:S02]  /*0a40*/  LDCU UR4, c[0x0][0x398] ;  /* 0x00007300ff0477ac */ /* 0x000e640008000800 */
[----:B-1----:R-:W-:-:S04]  /*0a50*/  IMAD R5, R4, UR4, R5 ;  /* 0x0000000404057c24 */ /* 0x002fc8000f8e0205 */
[----:B0-----:R-:W-:-:S05]  /*0a60*/  IMAD.WIDE R2, R5, 0x8, R2 ;  /* 0x0000000805027825 */ /* 0x001fca00078e0202 */
[----:B------:R-:W-:Y:S01]  /*0a70*/  STG.E.64 desc[UR6][R2.64], R20 ;  /* 0x0000001402007986 */ /* 0x000fe2000c101b06 */
[----:B------:R-:W-:Y:S05]  /*0a80*/  EXIT ;  /* 0x000000000000794d */ /* 0x000fea0003800000 */
.L_x_10:
        /* <DEDUP_REMOVED lines=15> */
.L_x_12:


//--------------------- .nv.shared.reserved.0     --------------------------
	.section	.nv.shared.reserved.0,"aw",@nobits
	.weak		__nv_reservedSMEM_offset_0_alias
	.size		__nv_reservedSMEM_offset_0_alias, 0, 64
	.other		__nv_reservedSMEM_offset_0_alias,@"STO_CUDA_RESERVED_SHARED STV_DEFAULT"
__nv_reservedSMEM_offset_0_alias:
	.zero		0
	.zero		64


//--------------------- .nv.constant0._Z20convolutionColumnGPUPdS_S_iii --------------------------
	.section	.nv.constant0._Z20convolutionColumnGPUPdS_S_iii,"a",@progbits
	.sectionflags	@""
	.align	4
.nv.constant0._Z20convolutionColumnGPUPdS_S_iii:
	.zero		932


//--------------------- .nv.constant0._Z17convolutionRowGPUPdS_S_iii --------------------------
	.section	.nv.constant0._Z17convolutionRowGPUPdS_S_iii,"a",@progbits
	.sectionflags	@""
	.align	4
.nv.constant0._Z17convolutionRowGPUPdS_S_iii:
	.zero		932


//--------------------- SYMBOLS --------------------------

	.type		.nv.reservedSmem.offset0,@object
	.size		.nv.reservedSmem.offset0,0x4
